//
// Generated by NVIDIA NVVM Compiler
//
// Compiler Build ID: CL-36424714
// Cuda compilation tools, release 13.0, V13.0.88
// Based on NVVM 20.0.0
//

.version 9.0
.target sm_100
.address_size 64

	// .globl	_Z21vecmat_multiplicationPiS_S_ii

.visible .entry _Z21vecmat_multiplicationPiS_S_ii(
	.param .u64 .ptr .align 1 _Z21vecmat_multiplicationPiS_S_ii_param_0,
	.param .u64 .ptr .align 1 _Z21vecmat_multiplicationPiS_S_ii_param_1,
	.param .u64 .ptr .align 1 _Z21vecmat_multiplicationPiS_S_ii_param_2,
	.param .u32 _Z21vecmat_multiplicationPiS_S_ii_param_3,
	.param .u32 _Z21vecmat_multiplicationPiS_S_ii_param_4
)
{
	.reg .pred 	%p<11>;
	.reg .b32 	%r<224>;
	.reg .b64 	%rd<81>;

	ld.param.u64 	%rd10, [_Z21vecmat_multiplicationPiS_S_ii_param_0];
	ld.param.u64 	%rd11, [_Z21vecmat_multiplicationPiS_S_ii_param_1];
	ld.param.u32 	%r82, [_Z21vecmat_multiplicationPiS_S_ii_param_3];
	ld.param.u32 	%r83, [_Z21vecmat_multiplicationPiS_S_ii_param_4];
	cvta.to.global.u64 	%rd1, %rd11;
	cvta.to.global.u64 	%rd2, %rd10;
	mov.u32 	%r84, %ntid.x;
	mov.u32 	%r85, %ctaid.x;
	mul.lo.s32 	%r1, %r84, %r85;
	mov.u32 	%r2, %tid.x;
	add.s32 	%r3, %r1, %r2;
	setp.ge.u32 	%p1, %r3, %r83;
	@%p1 bra 	$L__BB0_15;
	setp.lt.s32 	%p2, %r82, 1;
	mov.b32 	%r223, 0;
	@%p2 bra 	$L__BB0_14;
	setp.lt.u32 	%p3, %r82, 16;
	mov.b32 	%r215, 0;
	mov.u32 	%r223, %r215;
	@%p3 bra 	$L__BB0_5;
	and.b32  	%r90, %r82, 2147483632;
	neg.s32 	%r209, %r90;
	add.s32 	%r91, %r2, %r83;
	add.s32 	%r208, %r91, %r1;
	shl.b32 	%r92, %r83, 1;
	add.s32 	%r207, %r3, %r92;
	mad.lo.s32 	%r206, %r83, 3, %r3;
	shl.b32 	%r93, %r83, 2;
	add.s32 	%r205, %r3, %r93;
	mad.lo.s32 	%r204, %r83, 5, %r3;
	mad.lo.s32 	%r203, %r83, 6, %r3;
	mad.lo.s32 	%r202, %r83, 7, %r3;
	shl.b32 	%r94, %r83, 3;
	add.s32 	%r201, %r3, %r94;
	mad.lo.s32 	%r200, %r83, 9, %r3;
	mad.lo.s32 	%r199, %r83, 10, %r3;
	mad.lo.s32 	%r198, %r83, 11, %r3;
	mad.lo.s32 	%r197, %r83, 12, %r3;
	mad.lo.s32 	%r196, %r83, 13, %r3;
	mad.lo.s32 	%r195, %r83, 14, %r3;
	mad.lo.s32 	%r194, %r83, 15, %r3;
	add.s64 	%rd79, %rd2, 32;
	mov.b32 	%r223, 0;
	mov.u32 	%r193, %r3;
$L__BB0_4:
	.pragma "nounroll";
	and.b32  	%r215, %r82, 2147483632;
	ld.global.u32 	%r95, [%rd79+-32];
	mul.wide.u32 	%rd12, %r193, 4;
	add.s64 	%rd13, %rd1, %rd12;
	ld.global.u32 	%r96, [%rd13];
	mad.lo.s32 	%r97, %r96, %r95, %r223;
	ld.global.u32 	%r98, [%rd79+-28];
	mul.wide.u32 	%rd14, %r208, 4;
	add.s64 	%rd15, %rd1, %rd14;
	ld.global.u32 	%r99, [%rd15];
	mad.lo.s32 	%r100, %r99, %r98, %r97;
	ld.global.u32 	%r101, [%rd79+-24];
	mul.wide.u32 	%rd16, %r207, 4;
	add.s64 	%rd17, %rd1, %rd16;
	ld.global.u32 	%r102, [%rd17];
	mad.lo.s32 	%r103, %r102, %r101, %r100;
	ld.global.u32 	%r104, [%rd79+-20];
	mul.wide.u32 	%rd18, %r206, 4;
	add.s64 	%rd19, %rd1, %rd18;
	ld.global.u32 	%r105, [%rd19];
	mad.lo.s32 	%r106, %r105, %r104, %r103;
	ld.global.u32 	%r107, [%rd79+-16];
	mul.wide.u32 	%rd20, %r205, 4;
	add.s64 	%rd21, %rd1, %rd20;
	ld.global.u32 	%r108, [%rd21];
	mad.lo.s32 	%r109, %r108, %r107, %r106;
	ld.global.u32 	%r110, [%rd79+-12];
	mul.wide.u32 	%rd22, %r204, 4;
	add.s64 	%rd23, %rd1, %rd22;
	ld.global.u32 	%r111, [%rd23];
	mad.lo.s32 	%r112, %r111, %r110, %r109;
	ld.global.u32 	%r113, [%rd79+-8];
	mul.wide.u32 	%rd24, %r203, 4;
	add.s64 	%rd25, %rd1, %rd24;
	ld.global.u32 	%r114, [%rd25];
	mad.lo.s32 	%r115, %r114, %r113, %r112;
	ld.global.u32 	%r116, [%rd79+-4];
	mul.wide.u32 	%rd26, %r202, 4;
	add.s64 	%rd27, %rd1, %rd26;
	ld.global.u32 	%r117, [%rd27];
	mad.lo.s32 	%r118, %r117, %r116, %r115;
	ld.global.u32 	%r119, [%rd79];
	mul.wide.u32 	%rd28, %r201, 4;
	add.s64 	%rd29, %rd1, %rd28;
	ld.global.u32 	%r120, [%rd29];
	mad.lo.s32 	%r121, %r120, %r119, %r118;
	ld.global.u32 	%r122, [%rd79+4];
	mul.wide.u32 	%rd30, %r200, 4;
	add.s64 	%rd31, %rd1, %rd30;
	ld.global.u32 	%r123, [%rd31];
	mad.lo.s32 	%r124, %r123, %r122, %r121;
	ld.global.u32 	%r125, [%rd79+8];
	mul.wide.u32 	%rd32, %r199, 4;
	add.s64 	%rd33, %rd1, %rd32;
	ld.global.u32 	%r126, [%rd33];
	mad.lo.s32 	%r127, %r126, %r125, %r124;
	ld.global.u32 	%r128, [%rd79+12];
	mul.wide.u32 	%rd34, %r198, 4;
	add.s64 	%rd35, %rd1, %rd34;
	ld.global.u32 	%r129, [%rd35];
	mad.lo.s32 	%r130, %r129, %r128, %r127;
	ld.global.u32 	%r131, [%rd79+16];
	mul.wide.u32 	%rd36, %r197, 4;
	add.s64 	%rd37, %rd1, %rd36;
	ld.global.u32 	%r132, [%rd37];
	mad.lo.s32 	%r133, %r132, %r131, %r130;
	ld.global.u32 	%r134, [%rd79+20];
	mul.wide.u32 	%rd38, %r196, 4;
	add.s64 	%rd39, %rd1, %rd38;
	ld.global.u32 	%r135, [%rd39];
	mad.lo.s32 	%r136, %r135, %r134, %r133;
	ld.global.u32 	%r137, [%rd79+24];
	mul.wide.u32 	%rd40, %r195, 4;
	add.s64 	%rd41, %rd1, %rd40;
	ld.global.u32 	%r138, [%rd41];
	mad.lo.s32 	%r139, %r138, %r137, %r136;
	ld.global.u32 	%r140, [%rd79+28];
	mul.wide.u32 	%rd42, %r194, 4;
	add.s64 	%rd43, %rd1, %rd42;
	ld.global.u32 	%r141, [%rd43];
	mad.lo.s32 	%r223, %r141, %r140, %r139;
	add.s32 	%r209, %r209, 16;
	shl.b32 	%r142, %r83, 4;
	add.s32 	%r208, %r208, %r142;
	add.s32 	%r207, %r207, %r142;
	add.s32 	%r206, %r206, %r142;
	add.s32 	%r205, %r205, %r142;
	add.s32 	%r204, %r204, %r142;
	add.s32 	%r203, %r203, %r142;
	add.s32 	%r202, %r202, %r142;
	add.s32 	%r201, %r201, %r142;
	add.s32 	%r200, %r200, %r142;
	add.s32 	%r199, %r199, %r142;
	add.s32 	%r198, %r198, %r142;
	add.s32 	%r197, %r197, %r142;
	add.s32 	%r196, %r196, %r142;
	add.s32 	%r195, %r195, %r142;
	add.s32 	%r194, %r194, %r142;
	add.s32 	%r193, %r193, %r142;
	add.s64 	%rd79, %rd79, 64;
	setp.ne.s32 	%p4, %r209, 0;
	@%p4 bra 	$L__BB0_4;
$L__BB0_5:
	and.b32  	%r60, %r82, 15;
	setp.eq.s32 	%p5, %r60, 0;
	@%p5 bra 	$L__BB0_14;
	and.b32  	%r61, %r82, 7;
	setp.lt.u32 	%p6, %r60, 8;
	@%p6 bra 	$L__BB0_8;
	mul.wide.u32 	%rd44, %r215, 4;
	add.s64 	%rd45, %rd2, %rd44;
	ld.global.u32 	%r144, [%rd45];
	mad.lo.s32 	%r145, %r215, %r83, %r3;
	mul.wide.u32 	%rd46, %r145, 4;
	add.s64 	%rd47, %rd1, %rd46;
	ld.global.u32 	%r146, [%rd47];
	mad.lo.s32 	%r147, %r146, %r144, %r223;
	ld.global.u32 	%r148, [%rd45+4];
	add.s32 	%r149, %r145, %r83;
	mul.wide.u32 	%rd48, %r149, 4;
	add.s64 	%rd49, %rd1, %rd48;
	ld.global.u32 	%r150, [%rd49];
	mad.lo.s32 	%r151, %r150, %r148, %r147;
	ld.global.u32 	%r152, [%rd45+8];
	add.s32 	%r153, %r149, %r83;
	mul.wide.u32 	%rd50, %r153, 4;
	add.s64 	%rd51, %rd1, %rd50;
	ld.global.u32 	%r154, [%rd51];
	mad.lo.s32 	%r155, %r154, %r152, %r151;
	ld.global.u32 	%r156, [%rd45+12];
	add.s32 	%r157, %r153, %r83;
	mul.wide.u32 	%rd52, %r157, 4;
	add.s64 	%rd53, %rd1, %rd52;
	ld.global.u32 	%r158, [%rd53];
	mad.lo.s32 	%r159, %r158, %r156, %r155;
	ld.global.u32 	%r160, [%rd45+16];
	add.s32 	%r161, %r157, %r83;
	mul.wide.u32 	%rd54, %r161, 4;
	add.s64 	%rd55, %rd1, %rd54;
	ld.global.u32 	%r162, [%rd55];
	mad.lo.s32 	%r163, %r162, %r160, %r159;
	ld.global.u32 	%r164, [%rd45+20];
	add.s32 	%r165, %r161, %r83;
	mul.wide.u32 	%rd56, %r165, 4;
	add.s64 	%rd57, %rd1, %rd56;
	ld.global.u32 	%r166, [%rd57];
	mad.lo.s32 	%r167, %r166, %r164, %r163;
	ld.global.u32 	%r168, [%rd45+24];
	add.s32 	%r169, %r165, %r83;
	mul.wide.u32 	%rd58, %r169, 4;
	add.s64 	%rd59, %rd1, %rd58;
	ld.global.u32 	%r170, [%rd59];
	mad.lo.s32 	%r171, %r170, %r168, %r167;
	ld.global.u32 	%r172, [%rd45+28];
	add.s32 	%r173, %r169, %r83;
	mul.wide.u32 	%rd60, %r173, 4;
	add.s64 	%rd61, %rd1, %rd60;
	ld.global.u32 	%r174, [%rd61];
	mad.lo.s32 	%r223, %r174, %r172, %r171;
	add.s32 	%r215, %r215, 8;
$L__BB0_8:
	setp.eq.s32 	%p7, %r61, 0;
	@%p7 bra 	$L__BB0_14;
	and.b32  	%r67, %r82, 3;
	setp.lt.u32 	%p8, %r61, 4;
	@%p8 bra 	$L__BB0_11;
	mul.wide.u32 	%rd62, %r215, 4;
	add.s64 	%rd63, %rd2, %rd62;
	ld.global.u32 	%r176, [%rd63];
	mad.lo.s32 	%r177, %r215, %r83, %r3;
	mul.wide.u32 	%rd64, %r177, 4;
	add.s64 	%rd65, %rd1, %rd64;
	ld.global.u32 	%r178, [%rd65];
	mad.lo.s32 	%r179, %r178, %r176, %r223;
	ld.global.u32 	%r180, [%rd63+4];
	add.s32 	%r181, %r177, %r83;
	mul.wide.u32 	%rd66, %r181, 4;
	add.s64 	%rd67, %rd1, %rd66;
	ld.global.u32 	%r182, [%rd67];
	mad.lo.s32 	%r183, %r182, %r180, %r179;
	ld.global.u32 	%r184, [%rd63+8];
	add.s32 	%r185, %r181, %r83;
	mul.wide.u32 	%rd68, %r185, 4;
	add.s64 	%rd69, %rd1, %rd68;
	ld.global.u32 	%r186, [%rd69];
	mad.lo.s32 	%r187, %r186, %r184, %r183;
	ld.global.u32 	%r188, [%rd63+12];
	add.s32 	%r189, %r185, %r83;
	mul.wide.u32 	%rd70, %r189, 4;
	add.s64 	%rd71, %rd1, %rd70;
	ld.global.u32 	%r190, [%rd71];
	mad.lo.s32 	%r223, %r190, %r188, %r187;
	add.s32 	%r215, %r215, 4;
$L__BB0_11:
	setp.eq.s32 	%p9, %r67, 0;
	@%p9 bra 	$L__BB0_14;
	mad.lo.s32 	%r221, %r215, %r83, %r3;
	mul.wide.u32 	%rd72, %r215, 4;
	add.s64 	%rd80, %rd2, %rd72;
	neg.s32 	%r220, %r67;
$L__BB0_13:
	.pragma "nounroll";
	ld.global.u32 	%r191, [%rd80];
	mul.wide.u32 	%rd73, %r221, 4;
	add.s64 	%rd74, %rd1, %rd73;
	ld.global.u32 	%r192, [%rd74];
	mad.lo.s32 	%r223, %r192, %r191, %r223;
	add.s32 	%r221, %r221, %r83;
	add.s64 	%rd80, %rd80, 4;
	add.s32 	%r220, %r220, 1;
	setp.ne.s32 	%p10, %r220, 0;
	@%p10 bra 	$L__BB0_13;
$L__BB0_14:
	ld.param.u64 	%rd78, [_Z21vecmat_multiplicationPiS_S_ii_param_2];
	cvta.to.global.u64 	%rd75, %rd78;
	mul.wide.u32 	%rd76, %r3, 4;
	add.s64 	%rd77, %rd75, %rd76;
	st.global.u32 	[%rd77], %r223;
$L__BB0_15:
	ret;

}


// ===== COMPILED SASS (sm_100) =====

	.target	sm_100

	.elftype	@"ET_EXEC"


//--------------------- .note.nv.tkinfo           --------------------------
	.section	.note.nv.tkinfo,"",@"SHT_NOTE"
	.sectionflags	@"SHF_NOTE_NV_TKINFO"
	.tkinfo
        /*0018*/ 	.word	0x00000002
        /*0030*/ 	.string	""
        /*0030*/ 	.string	"ptxas"
        /*0030*/ 	.string	"Cuda compilation tools, release 13.0, V13.0.88"
        /*0030*/ 	.string	"Build cuda_13.0.r13.0/compiler.36424714_0"
        /*0030*/ 	.string	"-arch sm_100 -m 64 "



//--------------------- .note.nv.cuinfo           --------------------------
	.section	.note.nv.cuinfo,"",@"SHT_NOTE"
	.sectionflags	@"SHF_NOTE_NV_CUINFO"
        /*0018*/ 	.short	0x0002
        /*001a*/ 	.short	0x0064
        /*001c*/ 	.short	0x0082
	.zero		2


//--------------------- .nv.info                  --------------------------
	.section	.nv.info,"",@"SHT_CUDA_INFO"
	.align	4


	//----- nvinfo : EIATTR_REGCOUNT
	.align		4
        /*0000*/ 	.byte	0x04, 0x2f
        /*0002*/ 	.short	(.L_1 - .L_0)
	.align		4
.L_0:
        /*0004*/ 	.word	index@(_Z21vecmat_multiplicationPiS_S_ii)
        /*0008*/ 	.word	0x00000020


	//----- nvinfo : EIATTR_FRAME_SIZE
	.align		4
.L_1:
        /*000c*/ 	.byte	0x04, 0x11
        /*000e*/ 	.short	(.L_3 - .L_2)
	.align		4
.L_2:
        /*0010*/ 	.word	index@(_Z21vecmat_multiplicationPiS_S_ii)
        /*0014*/ 	.word	0x00000000


	//----- nvinfo : EIATTR_MIN_STACK_SIZE
	.align		4
.L_3:
        /*0018*/ 	.byte	0x04, 0x12
        /*001a*/ 	.short	(.L_5 - .L_4)
	.align		4
.L_4:
        /*001c*/ 	.word	index@(_Z21vecmat_multiplicationPiS_S_ii)
        /*0020*/ 	.word	0x00000000
.L_5:


//--------------------- .nv.compat                --------------------------
	.section	.nv.compat,"",@"SHT_CUDA_COMPAT_INFO"
	.align	4
        /*0000*/ 	.byte	0x02, 0x09, 0x00, 0x00, 0x02, 0x02, 0x01, 0x00, 0x02, 0x05, 0x05, 0x00, 0x03, 0x07, 0x01, 0x01
        /*0010*/ 	.byte	0x02, 0x03, 0x00, 0x00, 0x02, 0x06, 0x01, 0x00, 0x04, 0x0b, 0x08, 0x00, 0x09, 0x00, 0x00, 0x00
        /*0020*/ 	.byte	0x00, 0x00, 0x00, 0x00


//--------------------- .nv.info._Z21vecmat_multiplicationPiS_S_ii --------------------------
	.section	.nv.info._Z21vecmat_multiplicationPiS_S_ii,"",@"SHT_CUDA_INFO"
	.sectionflags	@""
	.align	4


	//----- nvinfo : EIATTR_CUDA_API_VERSION
	.align		4
        /*0000*/ 	.byte	0x04, 0x37
        /*0002*/ 	.short	(.L_7 - .L_6)
.L_6:
        /*0004*/ 	.word	0x00000082


	//----- nvinfo : EIATTR_KPARAM_INFO
	.align		4
.L_7:
        /*0008*/ 	.byte	0x04, 0x17
        /*000a*/ 	.short	(.L_9 - .L_8)
.L_8:
        /*000c*/ 	.word	0x00000000
        /*0010*/ 	.short	0x0004
        /*0012*/ 	.short	0x001c
        /*0014*/ 	.byte	0x00, 0xf0, 0x11, 0x00


	//----- nvinfo : EIATTR_KPARAM_INFO
	.align		4
.L_9:
        /*0018*/ 	.byte	0x04, 0x17
        /*001a*/ 	.short	(.L_11 - .L_10)
.L_10:
        /*001c*/ 	.word	0x00000000
        /*0020*/ 	.short	0x0003
        /*0022*/ 	.short	0x0018
        /*0024*/ 	.byte	0x00, 0xf0, 0x11, 0x00


	//----- nvinfo : EIATTR_KPARAM_INFO
	.align		4
.L_11:
        /*0028*/ 	.byte	0x04, 0x17
        /*002a*/ 	.short	(.L_13 - .L_12)
.L_12:
        /*002c*/ 	.word	0x00000000
        /*0030*/ 	.short	0x0002
        /*0032*/ 	.short	0x0010
        /*0034*/ 	.byte	0x00, 0xf5, 0x21, 0x00


	//----- nvinfo : EIATTR_KPARAM_INFO
	.align		4
.L_13:
        /*0038*/ 	.byte	0x04, 0x17
        /*003a*/ 	.short	(.L_15 - .L_14)
.L_14:
        /*003c*/ 	.word	0x00000000
        /*0040*/ 	.short	0x0001
        /*0042*/ 	.short	0x0008
        /*0044*/ 	.byte	0x00, 0xf5, 0x21, 0x00


	//----- nvinfo : EIATTR_KPARAM_INFO
	.align		4
.L_15:
        /*0048*/ 	.byte	0x04, 0x17
        /*004a*/ 	.short	(.L_17 - .L_16)
.L_16:
        /*004c*/ 	.word	0x00000000
        /*0050*/ 	.short	0x0000
        /*0052*/ 	.short	0x0000
        /*0054*/ 	.byte	0x00, 0xf5, 0x21, 0x00


	//----- nvinfo : EIATTR_SPARSE_MMA_MASK
	.align		4
.L_17:
        /*0058*/ 	.byte	0x03, 0x50
        /*005a*/ 	.short	0x0000


	//----- nvinfo : EIATTR_MAXREG_COUNT
	.align		4
        /*005c*/ 	.byte	0x03, 0x1b
        /*005e*/ 	.short	0x00ff


	//----- nvinfo : EIATTR_MERCURY_ISA_VERSION
	.align		4
        /*0060*/ 	.byte	0x03, 0x5f
        /*0062*/ 	.short	0x0101


	//----- nvinfo : EIATTR_VRC_CTA_INIT_COUNT
	.align		4
        /*0064*/ 	.byte	0x02, 0x4a
	.zero		1
	.zero		1


	//----- nvinfo : EIATTR_EXIT_INSTR_OFFSETS
	.align		4
        /*0068*/ 	.byte	0x04, 0x1c
        /*006a*/ 	.short	(.L_19 - .L_18)


	//   ....[0]....
.L_18:
        /*006c*/ 	.word	0x00000080


	//   ....[1]....
        /*0070*/ 	.word	0x00000e80


	//----- nvinfo : EIATTR_CBANK_PARAM_SIZE
	.align		4
.L_19:
        /*0074*/ 	.byte	0x03, 0x19
        /*0076*/ 	.short	0x0020


	//----- nvinfo : EIATTR_PARAM_CBANK
	.align		4
        /*0078*/ 	.byte	0x04, 0x0a
        /*007a*/ 	.short	(.L_21 - .L_20)
	.align		4
.L_20:
        /*007c*/ 	.word	index@(.nv.constant0._Z21vecmat_multiplicationPiS_S_ii)
        /*0080*/ 	.short	0x0380
        /*0082*/ 	.short	0x0020


	//----- nvinfo : EIATTR_SW_WAR
	.align		4
.L_21:
        /*0084*/ 	.byte	0x04, 0x36
        /*0086*/ 	.short	(.L_23 - .L_22)
.L_22:
        /*0088*/ 	.word	0x00000008
.L_23:


//--------------------- .nv.callgraph             --------------------------
	.section	.nv.callgraph,"",@"SHT_CUDA_CALLGRAPH"
	.align	4
	.sectionentsize	8
	.align		4
        /*0000*/ 	.word	0x00000000
	.align		4
        /*0004*/ 	.word	0xffffffff
	.align		4
        /*0008*/ 	.word	0x00000000
	.align		4
        /*000c*/ 	.word	0xfffffffe
	.align		4
        /*0010*/ 	.word	0x00000000
	.align		4
        /*0014*/ 	.word	0xfffffffd
	.align		4
        /*0018*/ 	.word	0x00000000
	.align		4
        /*001c*/ 	.word	0xfffffffc


//--------------------- .text._Z21vecmat_multiplicationPiS_S_ii --------------------------
	.section	.text._Z21vecmat_multiplicationPiS_S_ii,"ax",@progbits
	.align	128
        .global         _Z21vecmat_multiplicationPiS_S_ii
        .type           _Z21vecmat_multiplicationPiS_S_ii,@function
        .size           _Z21vecmat_multiplicationPiS_S_ii,(.L_x_7 - _Z21vecmat_multiplicationPiS_S_ii)
        .other          _Z21vecmat_multiplicationPiS_S_ii,@"STO_CUDA_ENTRY STV_DEFAULT"
_Z21vecmat_multiplicationPiS_S_ii:
.text._Z21vecmat_multiplicationPiS_S_ii:
[----:B------:R-:W-:Y:S01]  /*0000*/  LDC R1, c[0x0][0x37c] ;  /* 0x0000df00ff017b82 */ /* 0x000fe20000000800 */
[----:B------:R-:W0:Y:S07]  /*0010*/  S2R R5, SR_TID.X ;  /* 0x0000000000057919 */ /* 0x000e2e0000002100 */
[----:B------:R-:W1:Y:S01]  /*0020*/  S2UR UR5, SR_CTAID.X ;  /* 0x00000000000579c3 */ /* 0x000e620000002500 */
[----:B------:R-:W1:Y:S07]  /*0030*/  LDCU UR4, c[0x0][0x360] ;  /* 0x00006c00ff0477ac */ /* 0x000e6e0008000800 */
[----:B------:R-:W2:Y:S01]  /*0040*/  LDC R0, c[0x0][0x39c] ;  /* 0x0000e700ff007b82 */ /* 0x000ea20000000800 */
[----:B-1----:R-:W-:-:S06]  /*0050*/  UIMAD UR4, UR4, UR5, URZ ;  /* 0x00000005040472a4 */ /* 0x002fcc000f8e02ff */
[----:B0-----:R-:W-:-:S04]  /*0060*/  IADD3 R3, PT, PT, R5, UR4, RZ ;  /* 0x0000000405037c10 */ /* 0x001fc8000fffe0ff */
[----:B--2---:R-:W-:-:S13]  /*0070*/  ISETP.GE.U32.AND P0, PT, R3, R0, PT ;  /* 0x000000000300720c */ /* 0x004fda0003f06070 */
[----:B------:R-:W-:Y:S05]  /*0080*/  @P0 EXIT ;  /* 0x000000000000094d */ /* 0x000fea0003800000 */
[----:B------:R-:W0:Y:S01]  /*0090*/  LDCU UR7, c[0x0][0x398] ;  /* 0x00007300ff0777ac */ /* 0x000e220008000800 */
[----:B------:R-:W-:Y:S01]  /*00a0*/  HFMA2 R16, -RZ, RZ, 0, 0 ;  /* 0x00000000ff107431 */ /* 0x000fe200000001ff */
[----:B------:R-:W1:Y:S01]  /*00b0*/  LDCU.64 UR10, c[0x0][0x358] ;  /* 0x00006b00ff0a77ac */ /* 0x000e620008000a00 */
[----:B0-----:R-:W-:-:S09]  /*00c0*/  UISETP.GE.AND UP0, UPT, UR7, 0x1, UPT ;  /* 0x000000010700788c */ /* 0x001fd2000bf06270 */
[----:B-1----:R-:W-:Y:S05]  /*00d0*/  BRA.U !UP0, `(.L_x_0) ;  /* 0x0000000d085c7547 */ /* 0x002fea000b800000 */
[----:B------:R-:W-:Y:S01]  /*00e0*/  UISETP.GE.U32.AND UP0, UPT, UR7, 0x10, UPT ;  /* 0x000000100700788c */ /* 0x000fe2000bf06070 */
[----:B------:R-:W-:Y:S02]  /*00f0*/  MOV R2, RZ ;  /* 0x000000ff00027202 */ /* 0x000fe40000000f00 */
[----:B------:R-:W-:-:S06]  /*0100*/  MOV R16, RZ ;  /* 0x000000ff00107202 */ /* 0x000fcc0000000f00 */
[----:B------:R-:W-:Y:S05]  /*0110*/  BRA.U !UP0, `(.L_x_1) ;  /* 0x0000000508c47547 */ /* 0x000fea000b800000 */
[----:B------:R-:W0:Y:S01]  /*0120*/  LDCU.64 UR8, c[0x0][0x380] ;  /* 0x00007000ff0877ac */ /* 0x000e220008000a00 */
[C---:B------:R-:W-:Y:S01]  /*0130*/  IADD3 R5, PT, PT, R0.reuse, UR4, R5 ;  /* 0x0000000400057c10 */ /* 0x040fe2000fffe005 */
[C-C-:B------:R-:W-:Y:S01]  /*0140*/  IMAD R9, R0.reuse, 0x3, R3.reuse ;  /* 0x0000000300097824 */ /* 0x140fe200078e0203 */
[CC--:B------:R-:W-:Y:S01]  /*0150*/  LEA R7, R0.reuse, R3.reuse, 0x1 ;  /* 0x0000000300077211 */ /* 0x0c0fe200078e08ff */
[C-C-:B------:R-:W-:Y:S01]  /*0160*/  IMAD R13, R0.reuse, 0x5, R3.reuse ;  /* 0x00000005000d7824 */ /* 0x140fe200078e0203 */
[CC--:B------:R-:W-:Y:S01]  /*0170*/  LEA R11, R0.reuse, R3.reuse, 0x2 ;  /* 0x00000003000b7211 */ /* 0x0c0fe200078e10ff */
[C-C-:B------:R-:W-:Y:S01]  /*0180*/  IMAD R15, R0.reuse, 0x6, R3.reuse ;  /* 0x00000006000f7824 */ /* 0x140fe200078e0203 */
[CC--:B------:R-:W-:Y:S01]  /*0190*/  LEA R19, R0.reuse, R3.reuse, 0x3 ;  /* 0x0000000300137211 */ /* 0x0c0fe200078e18ff */
[C-C-:B------:R-:W-:Y:S01]  /*01a0*/  IMAD R17, R0.reuse, 0x7, R3.reuse ;  /* 0x0000000700117824 */ /* 0x140fe200078e0203 */
[----:B------:R-:W-:Y:S01]  /*01b0*/  MOV R16, RZ ;  /* 0x000000ff00107202 */ /* 0x000fe20000000f00 */
[C-C-:B------:R-:W-:Y:S01]  /*01c0*/  IMAD R21, R0.reuse, 0x9, R3.reuse ;  /* 0x0000000900157824 */ /* 0x140fe200078e0203 */
[----:B------:R-:W-:Y:S01]  /*01d0*/  MOV R14, R3 ;  /* 0x00000003000e7202 */ /* 0x000fe20000000f00 */
[----:B------:R-:W-:-:S02]  /*01e0*/  IMAD R2, R0, 0xa, R3 ;  /* 0x0000000a00027824 */ /* 0x000fc400078e0203 */
[C-C-:B------:R-:W-:Y:S02]  /*01f0*/  IMAD R4, R0.reuse, 0xb, R3.reuse ;  /* 0x0000000b00047824 */ /* 0x140fe400078e0203 */
[C-C-:B------:R-:W-:Y:S01]  /*0200*/  IMAD R6, R0.reuse, 0xc, R3.reuse ;  /* 0x0000000c00067824 */ /* 0x140fe200078e0203 */
[----:B0-----:R-:W-:Y:S01]  /*0210*/  UIADD3 UR5, UP0, UPT, UR8, 0x20, URZ ;  /* 0x0000002008057890 */ /* 0x001fe2000ff1e0ff */
[C-C-:B------:R-:W-:Y:S01]  /*0220*/  IMAD R8, R0.reuse, 0xd, R3.reuse ;  /* 0x0000000d00087824 */ /* 0x140fe200078e0203 */
[----:B------:R-:W-:Y:S01]  /*0230*/  ULOP3.LUT UR8, UR7, 0x7ffffff0, URZ, 0xc0, !UPT ;  /* 0x7ffffff007087892 */ /* 0x000fe2000f8ec0ff */
[C-C-:B------:R-:W-:Y:S01]  /*0240*/  IMAD R10, R0.reuse, 0xe, R3.reuse ;  /* 0x0000000e000a7824 */ /* 0x140fe200078e0203 */
[----:B------:R-:W-:Y:S01]  /*0250*/  UIADD3.X UR6, UPT, UPT, URZ, UR9, URZ, UP0, !UPT ;  /* 0x00000009ff067290 */ /* 0x000fe200087fe4ff */
[----:B------:R-:W-:Y:S01]  /*0260*/  IMAD R12, R0, 0xf, R3 ;  /* 0x0000000f000c7824 */ /* 0x000fe200078e0203 */
[----:B------:R-:W-:Y:S01]  /*0270*/  MOV R18, UR5 ;  /* 0x0000000500127c02 */ /* 0x000fe20008000f00 */
[----:B------:R-:W-:-:S03]  /*0280*/  UIADD3 UR9, UPT, UPT, -UR8, URZ, URZ ;  /* 0x000000ff08097290 */ /* 0x000fc6000fffe1ff */
[----:B------:R-:W-:-:S09]  /*0290*/  MOV R29, UR6 ;  /* 0x00000006001d7c02 */ /* 0x000fd20008000f00 */
.L_x_2:
[----:B------:R-:W0:Y:S02]  /*02a0*/  LDC.64 R22, c[0x0][0x388] ;  /* 0x0000e200ff167b82 */ /* 0x000e240000000a00 */
[----:B0-----:R-:W-:-:S05]  /*02b0*/  IMAD.WIDE.U32 R24, R14, 0x4, R22 ;  /* 0x000000040e187825 */ /* 0x001fca00078e0016 */
[----:B------:R0:W2:Y:S02]  /*02c0*/  LDG.E R27, desc[UR10][R24.64] ;  /* 0x0000000a181b7981 */ /* 0x0000a4000c1e1900 */
[----:B0-----:R-:W-:-:S05]  /*02d0*/  IMAD.WIDE.U32 R24, R5, 0x4, R22 ;  /* 0x0000000405187825 */ /* 0x001fca00078e0016 */
[----:B------:R0:W3:Y:S02]  /*02e0*/  LDG.E R20, desc[UR10][R24.64] ;  /* 0x0000000a18147981 */ /* 0x0000e4000c1e1900 */
[----:B0-----:R-:W-:Y:S02]  /*02f0*/  MOV R24, R18 ;  /* 0x0000001200187202 */ /* 0x001fe40000000f00 */
[----:B------:R-:W-:-:S05]  /*0300*/  MOV R25, R29 ;  /* 0x0000001d00197202 */ /* 0x000fca0000000f00 */
[----:B------:R-:W2:Y:S04]  /*0310*/  LDG.E R18, desc[UR10][R24.64+-0x20] ;  /* 0xffffe00a18127981 */ /* 0x000ea8000c1e1900 */
[----:B------:R-:W3:Y:S01]  /*0320*/  LDG.E R26, desc[UR10][R24.64+-0x1c] ;  /* 0xffffe40a181a7981 */ /* 0x000ee2000c1e1900 */
[----:B------:R-:W-:-:S06]  /*0330*/  IMAD.WIDE.U32 R28, R7, 0x4, R22 ;  /* 0x00000004071c7825 */ /* 0x000fcc00078e0016 */
[----:B------:R-:W4:Y:S01]  /*0340*/  LDG.E R29, desc[UR10][R28.64] ;  /* 0x0000000a1c1d7981 */ /* 0x000f22000c1e1900 */
[----:B--2---:R-:W-:-:S03]  /*0350*/  IMAD R27, R18, R27, R16 ;  /* 0x0000001b121b7224 */ /* 0x004fc600078e0210 */
[----:B------:R-:W4:Y:S01]  /*0360*/  LDG.E R16, desc[UR10][R24.64+-0x18] ;  /* 0xffffe80a18107981 */ /* 0x000f22000c1e1900 */
[----:B---3--:R-:W-:Y:S02]  /*0370*/  IMAD R20, R26, R20, R27 ;  /* 0x000000141a147224 */ /* 0x008fe400078e021b */
[----:B------:R-:W-:Y:S01]  /*0380*/  IMAD.WIDE.U32 R26, R9, 0x4, R22 ;  /* 0x00000004091a7825 */ /* 0x000fe200078e0016 */
[----:B------:R-:W2:Y:S05]  /*0390*/  LDG.E R18, desc[UR10][R24.64+-0x14] ;  /* 0xffffec0a18127981 */ /* 0x000eaa000c1e1900 */
[----:B------:R-:W2:Y:S01]  /*03a0*/  LDG.E R27, desc[UR10][R26.64] ;  /* 0x0000000a1a1b7981 */ /* 0x000ea2000c1e1900 */
[----:B----4-:R-:W-:-:S02]  /*03b0*/  IMAD R16, R16, R29, R20 ;  /* 0x0000001d10107224 */ /* 0x010fc400078e0214 */
[----:B------:R-:W-:-:S05]  /*03c0*/  IMAD.WIDE.U32 R28, R11, 0x4, R22 ;  /* 0x000000040b1c7825 */ /* 0x000fca00078e0016 */
[----:B------:R-:W3:Y:S01]  /*03d0*/  LDG.E R20, desc[UR10][R28.64] ;  /* 0x0000000a1c147981 */ /* 0x000ee2000c1e1900 */
[----:B--2---:R-:W-:Y:S02]  /*03e0*/  IMAD R16, R18, R27, R16 ;  /* 0x0000001b12107224 */ /* 0x004fe400078e0210 */
[----:B------:R-:W-:Y:S01]  /*03f0*/  IMAD.WIDE.U32 R26, R13, 0x4, R22 ;  /* 0x000000040d1a7825 */ /* 0x000fe200078e0016 */
[----:B------:R-:W3:Y:S04]  /*0400*/  LDG.E R18, desc[UR10][R24.64+-0x10] ;  /* 0xfffff00a18127981 */ /* 0x000ee8000c1e1900 */
[----:B------:R-:W2:Y:S04]  /*0410*/  LDG.E R29, desc[UR10][R24.64+-0xc] ;  /* 0xfffff40a181d7981 */ /* 0x000ea8000c1e1900 */
[----:B------:R-:W2:Y:S01]  /*0420*/  LDG.E R26, desc[UR10][R26.64] ;  /* 0x0000000a1a1a7981 */ /* 0x000ea2000c1e1900 */
[----:B---3--:R-:W-:-:S03]  /*0430*/  IMAD R16, R18, R20, R16 ;  /* 0x0000001412107224 */ /* 0x008fc600078e0210 */
[----:B------:R-:W3:Y:S01]  /*0440*/  LDG.E R18, desc[UR10][R24.64+-0x8] ;  /* 0xfffff80a18127981 */ /* 0x000ee2000c1e1900 */
[----:B--2---:R-:W-:Y:S02]  /*0450*/  IMAD R16, R29, R26, R16 ;  /* 0x0000001a1d107224 */ /* 0x004fe400078e0210 */
[----:B------:R-:W-:-:S04]  /*0460*/  IMAD.WIDE.U32 R28, R15, 0x4, R22 ;  /* 0x000000040f1c7825 */ /* 0x000fc800078e0016 */
[----:B------:R-:W-:Y:S01]  /*0470*/  IMAD.WIDE.U32 R26, R17, 0x4, R22 ;  /* 0x00000004111a7825 */ /* 0x000fe200078e0016 */
[----:B------:R-:W3:Y:S05]  /*0480*/  LDG.E R20, desc[UR10][R28.64] ;  /* 0x0000000a1c147981 */ /* 0x000eea000c1e1900 */
        /* <DEDUP_REMOVED lines=21> */
[----:B------:R-:W-:-:S05]  /*05e0*/  IMAD.WIDE.U32 R26, R6, 0x4, R22 ;  /* 0x00000004061a7825 */ /* 0x000fca00078e0016 */
[----:B------:R0:W3:Y:S01]  /*05f0*/  LDG.E R20, desc[UR10][R26.64] ;  /* 0x0000000a1a147981 */ /* 0x0000e2000c1e1900 */
[----:B------:R-:W-:-:S06]  /*0600*/  IMAD.WIDE.U32 R28, R8, 0x4, R22 ;  /* 0x00000004081c7825 */ /* 0x000fcc00078e0016 */
[----:B------:R-:W2:Y:S01]  /*0610*/  LDG.E R28, desc[UR10][R28.64] ;  /* 0x0000000a1c1c7981 */ /* 0x000ea2000c1e1900 */
[----:B0-----:R-:W-:-:S04]  /*0620*/  IMAD.WIDE.U32 R26, R10, 0x4, R22 ;  /* 0x000000040a1a7825 */ /* 0x001fc800078e0016 */
[----:B------:R-:W-:Y:S01]  /*0630*/  IMAD.WIDE.U32 R22, R12, 0x4, R22 ;  /* 0x000000040c167825 */ /* 0x000fe200078e0016 */
[----:B------:R-:W2:Y:S05]  /*0640*/  LDG.E R29, desc[UR10][R24.64+0x14] ;  /* 0x0000140a181d7981 */ /* 0x000eaa000c1e1900 */
[----:B------:R-:W4:Y:S04]  /*0650*/  LDG.E R22, desc[UR10][R22.64] ;  /* 0x0000000a16167981 */ /* 0x000f28000c1e1900 */
[----:B------:R-:W4:Y:S01]  /*0660*/  LDG.E R23, desc[UR10][R24.64+0x1c] ;  /* 0x00001c0a18177981 */ /* 0x000f22000c1e1900 */
[----:B---3--:R-:W-:-:S03]  /*0670*/  IMAD R16, R18, R20, R16 ;  /* 0x0000001412107224 */ /* 0x008fc600078e0210 */
[----:B------:R-:W3:Y:S04]  /*0680*/  LDG.E R20, desc[UR10][R26.64] ;  /* 0x0000000a1a147981 */ /* 0x000ee8000c1e1900 */
[----:B------:R-:W3:Y:S01]  /*0690*/  LDG.E R18, desc[UR10][R24.64+0x18] ;  /* 0x0000180a18127981 */ /* 0x000ee2000c1e1900 */
[----:B------:R-:W-:-:S04]  /*06a0*/  UIADD3 UR9, UPT, UPT, UR9, 0x10, URZ ;  /* 0x0000001009097890 */ /* 0x000fc8000fffe0ff */
[----:B------:R-:W-:Y:S01]  /*06b0*/  UISETP.NE.AND UP0, UPT, UR9, URZ, UPT ;  /* 0x000000ff0900728c */ /* 0x000fe2000bf05270 */
[----:B--2---:R-:W-:Y:S01]  /*06c0*/  IMAD R16, R29, R28, R16 ;  /* 0x0000001c1d107224 */ /* 0x004fe200078e0210 */
[C---:B------:R-:W-:Y:S02]  /*06d0*/  LEA R5, R0.reuse, R5, 0x4 ;  /* 0x0000000500057211 */ /* 0x040fe400078e20ff */
[C---:B------:R-:W-:Y:S02]  /*06e0*/  LEA R7, R0.reuse, R7, 0x4 ;  /* 0x0000000700077211 */ /* 0x040fe400078e20ff */
[C---:B------:R-:W-:Y:S02]  /*06f0*/  LEA R9, R0.reuse, R9, 0x4 ;  /* 0x0000000900097211 */ /* 0x040fe400078e20ff */
[C---:B------:R-:W-:Y:S02]  /*0700*/  LEA R11, R0.reuse, R11, 0x4 ;  /* 0x0000000b000b7211 */ /* 0x040fe400078e20ff */
[----:B------:R-:W-:-:S02]  /*0710*/  LEA R13, R0, R13, 0x4 ;  /* 0x0000000d000d7211 */ /* 0x000fc400078e20ff */
[C---:B------:R-:W-:Y:S02]  /*0720*/  LEA R15, R0.reuse, R15, 0x4 ;  /* 0x0000000f000f7211 */ /* 0x040fe400078e20ff */
        /* <DEDUP_REMOVED lines=9> */
[----:B------:R-:W-:Y:S01]  /*07c0*/  LEA R14, R0, R14, 0x4 ;  /* 0x0000000e000e7211 */ /* 0x000fe200078e20ff */
[----:B---3--:R-:W-:Y:S01]  /*07d0*/  IMAD R16, R18, R20, R16 ;  /* 0x0000001412107224 */ /* 0x008fe200078e0210 */
[----:B------:R-:W-:-:S03]  /*07e0*/  IADD3 R18, P0, PT, R24, 0x40, RZ ;  /* 0x0000004018127810 */ /* 0x000fc60007f1e0ff */
[----:B----4-:R-:W-:Y:S01]  /*07f0*/  IMAD R16, R23, R22, R16 ;  /* 0x0000001617107224 */ /* 0x010fe200078e0210 */
[----:B------:R-:W-:Y:S01]  /*0800*/  IADD3.X R29, PT, PT, RZ, R25, RZ, P0, !PT ;  /* 0x00000019ff1d7210 */ /* 0x000fe200007fe4ff */
[----:B------:R-:W-:Y:S08]  /*0810*/  BRA.U UP0, `(.L_x_2) ;  /* 0xfffffff900a07547 */ /* 0x000ff0000b83ffff */
[----:B------:R-:W-:-:S07]  /*0820*/  MOV R2, UR8 ;  /* 0x0000000800027c02 */ /* 0x000fce0008000f00 */
.L_x_1:
[----:B------:R-:W-:-:S09]  /*0830*/  ULOP3.LUT UP0, UR5, UR7, 0xf, URZ, 0xc0, !UPT ;  /* 0x0000000f07057892 */ /* 0x000fd2000f80c0ff */
[----:B------:R-:W-:Y:S05]  /*0840*/  BRA.U !UP0, `(.L_x_0) ;  /* 0x0000000508807547 */ /* 0x000fea000b800000 */
[----:B------:R-:W-:Y:S02]  /*0850*/  UISETP.GE.U32.AND UP0, UPT, UR5, 0x8, UPT ;  /* 0x000000080500788c */ /* 0x000fe4000bf06070 */
[----:B------:R-:W-:-:S04]  /*0860*/  ULOP3.LUT UR6, UR7, 0x7, URZ, 0xc0, !UPT ;  /* 0x0000000707067892 */ /* 0x000fc8000f8ec0ff */
[----:B------:R-:W-:-:S03]  /*0870*/  UISETP.NE.AND UP1, UPT, UR6, URZ, UPT ;  /* 0x000000ff0600728c */ /* 0x000fc6000bf25270 */
[----:B------:R-:W-:Y:S08]  /*0880*/  BRA.U !UP0, `(.L_x_3) ;  /* 0x0000000108b07547 */ /* 0x000ff0000b800000 */
[----:B------:R-:W0:Y:S01]  /*0890*/  LDC.64 R6, c[0x0][0x388] ;  /* 0x0000e200ff067b82 */ /* 0x000e220000000a00 */
[----:B------:R-:W-:-:S05]  /*08a0*/  IMAD R9, R2, R0, R3 ;  /* 0x0000000002097224 */ /* 0x000fca00078e0203 */
[-C--:B------:R-:W-:Y:S02]  /*08b0*/  IADD3 R25, PT, PT, R9, R0.reuse, RZ ;  /* 0x0000000009197210 */ /* 0x080fe40007ffe0ff */
[----:B------:R-:W1:Y:S02]  /*08c0*/  LDC.64 R4, c[0x0][0x380] ;  /* 0x0000e000ff047b82 */ /* 0x000e640000000a00 */
[----:B------:R-:W-:-:S04]  /*08d0*/  IADD3 R11, PT, PT, R25, R0, RZ ;  /* 0x00000000190b7210 */ /* 0x000fc80007ffe0ff */
[----:B------:R-:W-:Y:S01]  /*08e0*/  IADD3 R23, PT, PT, R11, R0, RZ ;  /* 0x000000000b177210 */ /* 0x000fe20007ffe0ff */
[----:B0-----:R-:W-:-:S04]  /*08f0*/  IMAD.WIDE.U32 R8, R9, 0x4, R6 ;  /* 0x0000000409087825 */ /* 0x001fc800078e0006 */
[----:B------:R-:W-:Y:S01]  /*0900*/  IMAD.WIDE.U32 R24, R25, 0x4, R6 ;  /* 0x0000000419187825 */ /* 0x000fe200078e0006 */
[----:B------:R0:W2:Y:S03]  /*0910*/  LDG.E R15, desc[UR10][R8.64] ;  /* 0x0000000a080f7981 */ /* 0x0000a6000c1e1900 */
[----:B-1----:R-:W-:Y:S01]  /*0920*/  IMAD.WIDE.U32 R4, R2, 0x4, R4 ;  /* 0x0000000402047825 */ /* 0x002fe200078e0004 */
[----:B------:R-:W3:Y:S04]  /*0930*/  LDG.E R19, desc[UR10][R24.64] ;  /* 0x0000000a18137981 */ /* 0x000ee8000c1e1900 */
[----:B------:R-:W2:Y:S01]  /*0940*/  LDG.E R20, desc[UR10][R4.64] ;  /* 0x0000000a04147981 */ /* 0x000ea2000c1e1900 */
[----:B------:R-:W-:Y:S01]  /*0950*/  IMAD.WIDE.U32 R10, R11, 0x4, R6 ;  /* 0x000000040b0a7825 */ /* 0x000fe200078e0006 */
[----:B------:R-:W-:-:S02]  /*0960*/  IADD3 R13, PT, PT, R23, R0, RZ ;  /* 0x00000000170d7210 */ /* 0x000fc40007ffe0ff */
[----:B------:R-:W3:Y:S01]  /*0970*/  LDG.E R18, desc[UR10][R4.64+0x4] ;  /* 0x0000040a04127981 */ /* 0x000ee2000c1e1900 */
[--C-:B------:R-:W-:Y:S01]  /*0980*/  IMAD.WIDE.U32 R22, R23, 0x4, R6.reuse ;  /* 0x0000000417167825 */ /* 0x100fe200078e0006 */
[C---:B------:R-:W-:Y:S02]  /*0990*/  IADD3 R27, PT, PT, R13.reuse, R0, RZ ;  /* 0x000000000d1b7210 */ /* 0x040fe40007ffe0ff */
[----:B------:R1:W4:Y:S01]  /*09a0*/  LDG.E R17, desc[UR10][R10.64] ;  /* 0x0000000a0a117981 */ /* 0x000322000c1e1900 */
[----:B------:R-:W-:-:S03]  /*09b0*/  IMAD.WIDE.U32 R12, R13, 0x4, R6 ;  /* 0x000000040d0c7825 */ /* 0x000fc600078e0006 */
[----:B------:R-:W4:Y:S01]  /*09c0*/  LDG.E R14, desc[UR10][R4.64+0x8] ;  /* 0x0000080a040e7981 */ /* 0x000f22000c1e1900 */
[CC--:B------:R-:W-:Y:S01]  /*09d0*/  IADD3 R29, PT, PT, R27.reuse, R0.reuse, RZ ;  /* 0x000000001b1d7210 */ /* 0x0c0fe20007ffe0ff */
[--C-:B0-----:R-:W-:Y:S02]  /*09e0*/  IMAD.WIDE.U32 R8, R27, 0x4, R6.reuse ;  /* 0x000000041b087825 */ /* 0x101fe400078e0006 */
[----:B------:R-:W5:Y:S04]  /*09f0*/  LDG.E R22, desc[UR10][R22.64] ;  /* 0x0000000a16167981 */ /* 0x000f68000c1e1900 */
[----:B------:R-:W5:Y:S01]  /*0a00*/  LDG.E R21, desc[UR10][R4.64+0xc] ;  /* 0x00000c0a04157981 */ /* 0x000f62000c1e1900 */
[C---:B------:R-:W-:Y:S01]  /*0a10*/  IADD3 R27, PT, PT, R29.reuse, R0, RZ ;  /* 0x000000001d1b7210 */ /* 0x040fe20007ffe0ff */
[----:B-1----:R-:W-:-:S02]  /*0a20*/  IMAD.WIDE.U32 R10, R29, 0x4, R6 ;  /* 0x000000041d0a7825 */ /* 0x002fc400078e0006 */
[----:B------:R-:W5:Y:S04]  /*0a30*/  LDG.E R13, desc[UR10][R12.64] ;  /* 0x0000000a0c0d7981 */ /* 0x000f68000c1e1900 */
[----:B------:R-:W5:Y:S01]  /*0a40*/  LDG.E R24, desc[UR10][R4.64+0x10] ;  /* 0x0000100a04187981 */ /* 0x000f62000c1e1900 */
[----:B------:R-:W-:-:S03]  /*0a50*/  IMAD.WIDE.U32 R6, R27, 0x4, R6 ;  /* 0x000000041b067825 */ /* 0x000fc600078e0006 */
[----:B------:R-:W5:Y:S04]  /*0a60*/  LDG.E R8, desc[UR10][R8.64] ;  /* 0x0000000a08087981 */ /* 0x000f68000c1e1900 */
[----:B------:R-:W5:Y:S04]  /*0a70*/  LDG.E R25, desc[UR10][R4.64+0x14] ;  /* 0x0000140a04197981 */ /* 0x000f68000c1e1900 */
[----:B------:R-:W5:Y:S04]  /*0a80*/  LDG.E R10, desc[UR10][R10.64] ;  /* 0x0000000a0a0a7981 */ /* 0x000f68000c1e1900 */
[----:B------:R-:W5:Y:S04]  /*0a90*/  LDG.E R23, desc[UR10][R4.64+0x18] ;  /* 0x0000180a04177981 */ /* 0x000f68000c1e1900 */
[----:B------:R-:W5:Y:S04]  /*0aa0*/  LDG.E R6, desc[UR10][R6.64] ;  /* 0x0000000a06067981 */ /* 0x000f68000c1e1900 */
[----:B------:R-:W5:Y:S01]  /*0ab0*/  LDG.E R27, desc[UR10][R4.64+0x1c] ;  /* 0x00001c0a041b7981 */ /* 0x000f62000c1e1900 */
[----:B------:R-:W-:Y:S01]  /*0ac0*/  IADD3 R2, PT, PT, R2, 0x8, RZ ;  /* 0x0000000802027810 */ /* 0x000fe20007ffe0ff */
[----:B--2---:R-:W-:-:S04]  /*0ad0*/  IMAD R15, R20, R15, R16 ;  /* 0x0000000f140f7224 */ /* 0x004fc800078e0210 */
[----:B---3--:R-:W-:-:S04]  /*0ae0*/  IMAD R15, R18, R19, R15 ;  /* 0x00000013120f7224 */ /* 0x008fc800078e020f */
[----:B----4-:R-:W-:-:S04]  /*0af0*/  IMAD R14, R14, R17, R15 ;  /* 0x000000110e0e7224 */ /* 0x010fc800078e020f */
[----:B-----5:R-:W-:-:S04]  /*0b00*/  IMAD R14, R21, R22, R14 ;  /* 0x00000016150e7224 */ /* 0x020fc800078e020e */
[----:B------:R-:W-:-:S04]  /*0b10*/  IMAD R13, R24, R13, R14 ;  /* 0x0000000d180d7224 */ /* 0x000fc800078e020e */
[----:B------:R-:W-:-:S04]  /*0b20*/  IMAD R8, R25, R8, R13 ;  /* 0x0000000819087224 */ /* 0x000fc800078e020d */
[----:B------:R-:W-:-:S04]  /*0b30*/  IMAD R8, R23, R10, R8 ;  /* 0x0000000a17087224 */ /* 0x000fc800078e0208 */
[----:B------:R-:W-:-:S07]  /*0b40*/  IMAD R16, R27, R6, R8 ;  /* 0x000000061b107224 */ /* 0x000fce00078e0208 */
.L_x_3:
        /* <DEDUP_REMOVED lines=12> */
[----:B------:R-:W-:Y:S02]  /*0c10*/  IMAD.WIDE.U32 R10, R11, 0x4, R4 ;  /* 0x000000040b0a7825 */ /* 0x000fe400078e0004 */
[----:B------:R-:W2:Y:S02]  /*0c20*/  LDG.E R8, desc[UR10][R8.64] ;  /* 0x0000000a08087981 */ /* 0x000ea4000c1e1900 */
[----:B-1----:R-:W-:Y:S02]  /*0c30*/  IMAD.WIDE.U32 R6, R2, 0x4, R6 ;  /* 0x0000000402067825 */ /* 0x002fe400078e0006 */
[----:B------:R-:W3:Y:S02]  /*0c40*/  LDG.E R10, desc[UR10][R10.64] ;  /* 0x0000000a0a0a7981 */ /* 0x000ee4000c1e1900 */
[--C-:B------:R-:W-:Y:S02]  /*0c50*/  IMAD.WIDE.U32 R12, R13, 0x4, R4.reuse ;  /* 0x000000040d0c7825 */ /* 0x100fe400078e0004 */
[----:B------:R-:W2:Y:S02]  /*0c60*/  LDG.E R15, desc[UR10][R6.64] ;  /* 0x0000000a060f7981 */ /* 0x000ea4000c1e1900 */
[----:B------:R-:W-:-:S02]  /*0c70*/  IMAD.WIDE.U32 R4, R19, 0x4, R4 ;  /* 0x0000000413047825 */ /* 0x000fc400078e0004 */
[----:B------:R-:W3:Y:S04]  /*0c80*/  LDG.E R17, desc[UR10][R6.64+0x4] ;  /* 0x0000040a06117981 */ /* 0x000ee8000c1e1900 */
[----:B------:R-:W4:Y:S04]  /*0c90*/  LDG.E R12, desc[UR10][R12.64] ;  /* 0x0000000a0c0c7981 */ /* 0x000f28000c1e1900 */
[----:B------:R-:W4:Y:S04]  /*0ca0*/  LDG.E R19, desc[UR10][R6.64+0x8] ;  /* 0x0000080a06137981 */ /* 0x000f28000c1e1900 */
[----:B------:R-:W5:Y:S04]  /*0cb0*/  LDG.E R4, desc[UR10][R4.64] ;  /* 0x0000000a04047981 */ /* 0x000f68000c1e1900 */
[----:B------:R-:W5:Y:S01]  /*0cc0*/  LDG.E R21, desc[UR10][R6.64+0xc] ;  /* 0x00000c0a06157981 */ /* 0x000f62000c1e1900 */
[----:B------:R-:W-:Y:S01]  /*0cd0*/  IADD3 R2, PT, PT, R2, 0x4, RZ ;  /* 0x0000000402027810 */ /* 0x000fe20007ffe0ff */
[----:B--2---:R-:W-:-:S04]  /*0ce0*/  IMAD R8, R15, R8, R16 ;  /* 0x000000080f087224 */ /* 0x004fc800078e0210 */
[----:B---3--:R-:W-:-:S04]  /*0cf0*/  IMAD R8, R17, R10, R8 ;  /* 0x0000000a11087224 */ /* 0x008fc800078e0208 */
[----:B----4-:R-:W-:-:S04]  /*0d00*/  IMAD R8, R19, R12, R8 ;  /* 0x0000000c13087224 */ /* 0x010fc800078e0208 */
[----:B-----5:R-:W-:-:S07]  /*0d10*/  IMAD R16, R21, R4, R8 ;  /* 0x0000000415107224 */ /* 0x020fce00078e0208 */
.L_x_4:
[----:B------:R-:W-:Y:S05]  /*0d20*/  BRA.U !UP1, `(.L_x_0) ;  /* 0x0000000109487547 */ /* 0x000fea000b800000 */
[----:B------:R-:W0:Y:S01]  /*0d30*/  LDC.64 R4, c[0x0][0x380] ;  /* 0x0000e000ff047b82 */ /* 0x000e220000000a00 */
[----:B------:R-:W-:Y:S01]  /*0d40*/  IMAD R11, R2, R0, R3 ;  /* 0x00000000020b7224 */ /* 0x000fe200078e0203 */
[----:B------:R-:W-:-:S06]  /*0d50*/  UIADD3 UR5, UPT, UPT, -UR5, URZ, URZ ;  /* 0x000000ff05057290 */ /* 0x000fcc000fffe1ff */
[----:B------:R-:W1:Y:S01]  /*0d60*/  LDC.64 R8, c[0x0][0x388] ;  /* 0x0000e200ff087b82 */ /* 0x000e620000000a00 */
[----:B0-----:R-:W-:-:S03]  /*0d70*/  IMAD.WIDE.U32 R4, R2, 0x4, R4 ;  /* 0x0000000402047825 */ /* 0x001fc600078e0004 */
[----:B------:R-:W-:Y:S02]  /*0d80*/  MOV R6, R4 ;  /* 0x0000000400067202 */ /* 0x000fe40000000f00 */
[----:B------:R-:W-:-:S07]  /*0d90*/  MOV R13, R5 ;  /* 0x00000005000d7202 */ /* 0x000fce0000000f00 */
.L_x_5:
[----:B-1----:R-:W-:Y:S01]  /*0da0*/  IMAD.WIDE.U32 R4, R11, 0x4, R8 ;  /* 0x000000040b047825 */ /* 0x002fe200078e0008 */
[----:B------:R-:W-:-:S05]  /*0db0*/  MOV R7, R13 ;  /* 0x0000000d00077202 */ /* 0x000fca0000000f00 */
[----:B------:R-:W2:Y:S04]  /*0dc0*/  LDG.E R4, desc[UR10][R4.64] ;  /* 0x0000000a04047981 */ /* 0x000ea8000c1e1900 */
[----:B------:R0:W2:Y:S01]  /*0dd0*/  LDG.E R7, desc[UR10][R6.64] ;  /* 0x0000000a06077981 */ /* 0x0000a2000c1e1900 */
[----:B------:R-:W-:-:S04]  /*0de0*/  UIADD3 UR5, UPT, UPT, UR5, 0x1, URZ ;  /* 0x0000000105057890 */ /* 0x000fc8000fffe0ff */
[----:B------:R-:W-:Y:S01]  /*0df0*/  UISETP.NE.AND UP0, UPT, UR5, URZ, UPT ;  /* 0x000000ff0500728c */ /* 0x000fe2000bf05270 */
[----:B------:R-:W-:Y:S02]  /*0e00*/  IADD3 R11, PT, PT, R11, R0, RZ ;  /* 0x000000000b0b7210 */ /* 0x000fe40007ffe0ff */
[----:B0-----:R-:W-:-:S04]  /*0e10*/  IADD3 R6, P0, PT, R6, 0x4, RZ ;  /* 0x0000000406067810 */ /* 0x001fc80007f1e0ff */
[----:B------:R-:W-:Y:S01]  /*0e20*/  IADD3.X R13, PT, PT, RZ, R13, RZ, P0, !PT ;  /* 0x0000000dff0d7210 */ /* 0x000fe200007fe4ff */
[----:B--2---:R-:W-:Y:S01]  /*0e30*/  IMAD R16, R7, R4, R16 ;  /* 0x0000000407107224 */ /* 0x004fe200078e0210 */
[----:B------:R-:W-:Y:S07]  /*0e40*/  BRA.U UP0, `(.L_x_5) ;  /* 0xfffffffd00d47547 */ /* 0x000fee000b83ffff */
.L_x_0:
[----:B------:R-:W0:Y:S02]  /*0e50*/  LDC.64 R4, c[0x0][0x390] ;  /* 0x0000e400ff047b82 */ /* 0x000e240000000a00 */
[----:B0-----:R-:W-:-:S05]  /*0e60*/  IMAD.WIDE.U32 R2, R3, 0x4, R4 ;  /* 0x0000000403027825 */ /* 0x001fca00078e0004 */
[----:B------:R-:W-:Y:S01]  /*0e70*/  STG.E desc[UR10][R2.64], R16 ;  /* 0x0000001002007986 */ /* 0x000fe2000c10190a */
[----:B------:R-:W-:Y:S05]  /*0e80*/  EXIT ;  /* 0x000000000000794d */ /* 0x000fea0003800000 */
.L_x_6:
[----:B------:R-:W-:-:S00]  /*0e90*/  BRA `(.L_x_6) ;  /* 0xfffffffc00fc7947 */ /* 0x000fc0000383ffff */
[----:B------:R-:W-:-:S00]  /*0ea0*/  NOP ;  /* 0x0000000000007918 */ /* 0x000fc00000000000 */
        /* <DEDUP_REMOVED lines=13> */
.L_x_7:


//--------------------- .nv.shared.reserved.0     --------------------------
	.section	.nv.shared.reserved.0,"aw",@nobits
	.weak		__nv_reservedSMEM_offset_0_alias
	.size		__nv_reservedSMEM_offset_0_alias, 0, 64
	.other		__nv_reservedSMEM_offset_0_alias,@"STO_CUDA_RESERVED_SHARED STV_DEFAULT"
__nv_reservedSMEM_offset_0_alias:
	.zero		0
	.zero		64


//--------------------- .nv.constant0._Z21vecmat_multiplicationPiS_S_ii --------------------------
	.section	.nv.constant0._Z21vecmat_multiplicationPiS_S_ii,"a",@progbits
	.sectionflags	@""
	.align	4
.nv.constant0._Z21vecmat_multiplicationPiS_S_ii:
	.zero		928


//--------------------- SYMBOLS --------------------------

	.type		.nv.reservedSmem.offset0,@object
	.size		.nv.reservedSmem.offset0,0x4
